//
// Generated by NVIDIA NVVM Compiler
//
// Compiler Build ID: CL-36424714
// Cuda compilation tools, release 13.0, V13.0.88
// Based on NVVM 20.0.0
//

.version 9.0
.target sm_100
.address_size 64

	// .globl	copyReductionKernel
.extern .shared .align 16 .b8 sdata[];

.visible .entry copyReductionKernel(
	.param .u64 .ptr .align 1 copyReductionKernel_param_0,
	.param .u64 .ptr .align 1 copyReductionKernel_param_1,
	.param .u32 copyReductionKernel_param_2,
	.param .u32 copyReductionKernel_param_3,
	.param .u32 copyReductionKernel_param_4
)
{
	.reg .pred 	%p<17>;
	.reg .b32 	%r<31>;
	.reg .b32 	%f<38>;
	.reg .b64 	%rd<10>;
	.reg .b64 	%fd<3>;

	ld.param.u64 	%rd1, [copyReductionKernel_param_0];
	ld.param.u64 	%rd2, [copyReductionKernel_param_1];
	ld.param.u32 	%r13, [copyReductionKernel_param_2];
	ld.param.u32 	%r14, [copyReductionKernel_param_3];
	ld.param.u32 	%r15, [copyReductionKernel_param_4];
	mov.u32 	%r1, %ntid.x;
	mov.u32 	%r2, %ctaid.x;
	mul.lo.s32 	%r3, %r1, %r2;
	mov.u32 	%r4, %tid.x;
	add.s32 	%r5, %r3, %r4;
	setp.ge.s32 	%p1, %r5, %r14;
	@%p1 bra 	$L__BB0_16;
	cvta.to.global.u64 	%rd3, %rd1;
	mul.lo.s32 	%r16, %r13, %r4;
	add.s32 	%r17, %r15, %r5;
	sub.s32 	%r6, %r14, %r3;
	mul.wide.s32 	%rd4, %r17, 16;
	add.s64 	%rd5, %rd3, %rd4;
	ld.global.v4.f32 	{%f5, %f6, %f7, %f8}, [%rd5];
	mov.b32 	%r18, %f8;
	mov.b64 	%rd6, {%r19, %r18};
	setp.ltu.f32 	%p2, %f7, 0f00000000;
	setp.eq.f32 	%p3, %f5, 0f00000000;
	shl.b32 	%r20, %r16, 2;
	mov.u32 	%r21, sdata;
	add.s32 	%r7, %r21, %r20;
	{ .reg .b32 tmp; mov.b64 {tmp, %r8}, %rd6; }
	or.pred  	%p4, %p2, %p3;
	@%p4 bra 	$L__BB0_6;
	st.shared.f32 	[%r7], %f5;
	st.shared.f32 	[%r7+4], %f6;
	st.shared.f32 	[%r7+8], %f7;
	mov.b32 	%r23, 1065353216;
	st.shared.u32 	[%r7+12], %r23;
	st.shared.u32 	[%r7+16], %r23;
	setp.geu.f32 	%p5, %f7, 0f40400000;
	mov.b32 	%f10, %r8;
	setp.gtu.f32 	%p6, %f10, 0f00000000;
	or.pred  	%p7, %p5, %p6;
	@%p7 bra 	$L__BB0_7;
	abs.f32 	%f11, %f5;
	abs.f32 	%f12, %f6;
	setp.geu.f32 	%p8, %f11, %f12;
	@%p8 bra 	$L__BB0_5;
	mov.b32 	%r25, -1082130432;
	st.shared.u32 	[%r7+12], %r25;
	bra.uni 	$L__BB0_7;
$L__BB0_5:
	mov.b32 	%r24, -1082130432;
	st.shared.u32 	[%r7+16], %r24;
	bra.uni 	$L__BB0_7;
$L__BB0_6:
	mov.b32 	%r22, -1082130432;
	st.shared.u32 	[%r7+8], %r22;
$L__BB0_7:
	bar.sync 	0;
	cvt.rn.f64.u32 	%fd1, %r1;
	mul.f64 	%fd2, %fd1, 0d3FE0000000000000;
	cvt.rzi.u32.f64 	%r30, %fd2;
	setp.eq.s32 	%p9, %r30, 0;
	@%p9 bra 	$L__BB0_14;
$L__BB0_8:
	mov.u32 	%r10, %r30;
	setp.ge.u32 	%p10, %r4, %r10;
	add.s32 	%r26, %r10, %r4;
	setp.ge.u32 	%p11, %r26, %r6;
	or.pred  	%p12, %p10, %p11;
	@%p12 bra 	$L__BB0_13;
	mul.lo.s32 	%r27, %r10, %r13;
	shl.b32 	%r28, %r27, 2;
	add.s32 	%r11, %r7, %r28;
	ld.shared.f32 	%f13, [%r11+8];
	setp.ltu.f32 	%p13, %f13, 0f00000000;
	@%p13 bra 	$L__BB0_13;
	ld.shared.f32 	%f4, [%r7+8];
	setp.ltu.f32 	%p14, %f4, 0f00000000;
	@%p14 bra 	$L__BB0_12;
	ld.shared.f32 	%f14, [%r7];
	ld.shared.f32 	%f15, [%r11];
	min.f32 	%f16, %f14, %f15;
	st.shared.f32 	[%r7], %f16;
	ld.shared.f32 	%f17, [%r7+4];
	ld.shared.f32 	%f18, [%r11+4];
	max.f32 	%f19, %f17, %f18;
	st.shared.f32 	[%r7+4], %f19;
	ld.shared.f32 	%f20, [%r11+8];
	min.f32 	%f21, %f4, %f20;
	st.shared.f32 	[%r7+8], %f21;
	ld.shared.f32 	%f22, [%r7+12];
	ld.shared.f32 	%f23, [%r11+12];
	min.f32 	%f24, %f22, %f23;
	st.shared.f32 	[%r7+12], %f24;
	ld.shared.f32 	%f25, [%r7+16];
	ld.shared.f32 	%f26, [%r11+16];
	min.f32 	%f27, %f25, %f26;
	st.shared.f32 	[%r7+16], %f27;
	bra.uni 	$L__BB0_13;
$L__BB0_12:
	ld.shared.f32 	%f28, [%r11];
	st.shared.f32 	[%r7], %f28;
	ld.shared.f32 	%f29, [%r11+4];
	st.shared.f32 	[%r7+4], %f29;
	ld.shared.f32 	%f30, [%r11+8];
	st.shared.f32 	[%r7+8], %f30;
	ld.shared.f32 	%f31, [%r11+12];
	st.shared.f32 	[%r7+12], %f31;
	ld.shared.f32 	%f32, [%r11+16];
	st.shared.f32 	[%r7+16], %f32;
$L__BB0_13:
	bar.sync 	0;
	shr.u32 	%r30, %r10, 1;
	setp.gt.u32 	%p15, %r10, 1;
	@%p15 bra 	$L__BB0_8;
$L__BB0_14:
	setp.ne.s32 	%p16, %r4, 0;
	@%p16 bra 	$L__BB0_16;
	mul.lo.s32 	%r29, %r13, %r2;
	ld.shared.v4.f32 	{%f33, %f34, %f35, %f36}, [sdata];
	cvta.to.global.u64 	%rd7, %rd2;
	mul.wide.s32 	%rd8, %r29, 4;
	add.s64 	%rd9, %rd7, %rd8;
	st.global.f32 	[%rd9], %f33;
	st.global.f32 	[%rd9+4], %f34;
	st.global.f32 	[%rd9+8], %f35;
	st.global.f32 	[%rd9+12], %f36;
	ld.shared.f32 	%f37, [sdata+16];
	st.global.f32 	[%rd9+16], %f37;
$L__BB0_16:
	ret;

}


// ===== COMPILED SASS (sm_100) =====

	.target	sm_100

	.elftype	@"ET_EXEC"


//--------------------- .note.nv.tkinfo           --------------------------
	.section	.note.nv.tkinfo,"",@"SHT_NOTE"
	.sectionflags	@"SHF_NOTE_NV_TKINFO"
	.tkinfo
        /*0018*/ 	.word	0x00000002
        /*0030*/ 	.string	""
        /*0030*/ 	.string	"ptxas"
        /*0030*/ 	.string	"Cuda compilation tools, release 13.0, V13.0.88"
        /*0030*/ 	.string	"Build cuda_13.0.r13.0/compiler.36424714_0"
        /*0030*/ 	.string	"-arch sm_100 -m 64 "



//--------------------- .note.nv.cuinfo           --------------------------
	.section	.note.nv.cuinfo,"",@"SHT_NOTE"
	.sectionflags	@"SHF_NOTE_NV_CUINFO"
        /*0018*/ 	.short	0x0002
        /*001a*/ 	.short	0x0064
        /*001c*/ 	.short	0x0082
	.zero		2


//--------------------- .nv.info                  --------------------------
	.section	.nv.info,"",@"SHT_CUDA_INFO"
	.align	4


	//----- nvinfo : EIATTR_REGCOUNT
	.align		4
        /*0000*/ 	.byte	0x04, 0x2f
        /*0002*/ 	.short	(.L_1 - .L_0)
	.align		4
.L_0:
        /*0004*/ 	.word	index@(copyReductionKernel)
        /*0008*/ 	.word	0x0000000f


	//----- nvinfo : EIATTR_FRAME_SIZE
	.align		4
.L_1:
        /*000c*/ 	.byte	0x04, 0x11
        /*000e*/ 	.short	(.L_3 - .L_2)
	.align		4
.L_2:
        /*0010*/ 	.word	index@(copyReductionKernel)
        /*0014*/ 	.word	0x00000000


	//----- nvinfo : EIATTR_MIN_STACK_SIZE
	.align		4
.L_3:
        /*0018*/ 	.byte	0x04, 0x12
        /*001a*/ 	.short	(.L_5 - .L_4)
	.align		4
.L_4:
        /*001c*/ 	.word	index@(copyReductionKernel)
        /*0020*/ 	.word	0x00000000
.L_5:


//--------------------- .nv.compat                --------------------------
	.section	.nv.compat,"",@"SHT_CUDA_COMPAT_INFO"
	.align	4
        /*0000*/ 	.byte	0x02, 0x09, 0x00, 0x00, 0x02, 0x02, 0x01, 0x00, 0x02, 0x05, 0x05, 0x00, 0x03, 0x07, 0x01, 0x01
        /*0010*/ 	.byte	0x02, 0x03, 0x00, 0x00, 0x02, 0x06, 0x01, 0x00, 0x04, 0x0b, 0x08, 0x00, 0x01, 0x00, 0x00, 0x00
        /*0020*/ 	.byte	0x00, 0x00, 0x00, 0x00


//--------------------- .nv.info.copyReductionKernel --------------------------
	.section	.nv.info.copyReductionKernel,"",@"SHT_CUDA_INFO"
	.sectionflags	@""
	.align	4


	//----- nvinfo : EIATTR_CUDA_API_VERSION
	.align		4
        /*0000*/ 	.byte	0x04, 0x37
        /*0002*/ 	.short	(.L_7 - .L_6)
.L_6:
        /*0004*/ 	.word	0x00000082


	//----- nvinfo : EIATTR_KPARAM_INFO
	.align		4
.L_7:
        /*0008*/ 	.byte	0x04, 0x17
        /*000a*/ 	.short	(.L_9 - .L_8)
.L_8:
        /*000c*/ 	.word	0x00000000
        /*0010*/ 	.short	0x0004
        /*0012*/ 	.short	0x0018
        /*0014*/ 	.byte	0x00, 0xf0, 0x11, 0x00


	//----- nvinfo : EIATTR_KPARAM_INFO
	.align		4
.L_9:
        /*0018*/ 	.byte	0x04, 0x17
        /*001a*/ 	.short	(.L_11 - .L_10)
.L_10:
        /*001c*/ 	.word	0x00000000
        /*0020*/ 	.short	0x0003
        /*0022*/ 	.short	0x0014
        /*0024*/ 	.byte	0x00, 0xf0, 0x11, 0x00


	//----- nvinfo : EIATTR_KPARAM_INFO
	.align		4
.L_11:
        /*0028*/ 	.byte	0x04, 0x17
        /*002a*/ 	.short	(.L_13 - .L_12)
.L_12:
        /*002c*/ 	.word	0x00000000
        /*0030*/ 	.short	0x0002
        /*0032*/ 	.short	0x0010
        /*0034*/ 	.byte	0x00, 0xf0, 0x11, 0x00


	//----- nvinfo : EIATTR_KPARAM_INFO
	.align		4
.L_13:
        /*0038*/ 	.byte	0x04, 0x17
        /*003a*/ 	.short	(.L_15 - .L_14)
.L_14:
        /*003c*/ 	.word	0x00000000
        /*0040*/ 	.short	0x0001
        /*0042*/ 	.short	0x0008
        /*0044*/ 	.byte	0x00, 0xf5, 0x21, 0x00


	//----- nvinfo : EIATTR_KPARAM_INFO
	.align		4
.L_15:
        /*0048*/ 	.byte	0x04, 0x17
        /*004a*/ 	.short	(.L_17 - .L_16)
.L_16:
        /*004c*/ 	.word	0x00000000
        /*0050*/ 	.short	0x0000
        /*0052*/ 	.short	0x0000
        /*0054*/ 	.byte	0x00, 0xf5, 0x21, 0x00


	//----- nvinfo : EIATTR_SPARSE_MMA_MASK
	.align		4
.L_17:
        /*0058*/ 	.byte	0x03, 0x50
        /*005a*/ 	.short	0x0000


	//----- nvinfo : EIATTR_MAXREG_COUNT
	.align		4
        /*005c*/ 	.byte	0x03, 0x1b
        /*005e*/ 	.short	0x00ff


	//----- nvinfo : EIATTR_NUM_BARRIERS
	.align		4
        /*0060*/ 	.byte	0x02, 0x4c
        /*0062*/ 	.byte	0x01
	.zero		1


	//----- nvinfo : EIATTR_MERCURY_ISA_VERSION
	.align		4
        /*0064*/ 	.byte	0x03, 0x5f
        /*0066*/ 	.short	0x0101


	//----- nvinfo : EIATTR_VRC_CTA_INIT_COUNT
	.align		4
        /*0068*/ 	.byte	0x02, 0x4a
	.zero		1
	.zero		1


	//----- nvinfo : EIATTR_EXIT_INSTR_OFFSETS
	.align		4
        /*006c*/ 	.byte	0x04, 0x1c
        /*006e*/ 	.short	(.L_19 - .L_18)


	//   ....[0]....
.L_18:
        /*0070*/ 	.word	0x00000080


	//   ....[1]....
        /*0074*/ 	.word	0x00000630


	//   ....[2]....
        /*0078*/ 	.word	0x00000720


	//----- nvinfo : EIATTR_CRS_STACK_SIZE
	.align		4
.L_19:
        /*007c*/ 	.byte	0x04, 0x1e
        /*007e*/ 	.short	(.L_21 - .L_20)
.L_20:
        /*0080*/ 	.word	0x00000000


	//----- nvinfo : EIATTR_CBANK_PARAM_SIZE
	.align		4
.L_21:
        /*0084*/ 	.byte	0x03, 0x19
        /*0086*/ 	.short	0x001c


	//----- nvinfo : EIATTR_PARAM_CBANK
	.align		4
        /*0088*/ 	.byte	0x04, 0x0a
        /*008a*/ 	.short	(.L_23 - .L_22)
	.align		4
.L_22:
        /*008c*/ 	.word	index@(.nv.constant0.copyReductionKernel)
        /*0090*/ 	.short	0x0380
        /*0092*/ 	.short	0x001c


	//----- nvinfo : EIATTR_SW_WAR
	.align		4
.L_23:
        /*0094*/ 	.byte	0x04, 0x36
        /*0096*/ 	.short	(.L_25 - .L_24)
.L_24:
        /*0098*/ 	.word	0x00000008
.L_25:


//--------------------- .nv.callgraph             --------------------------
	.section	.nv.callgraph,"",@"SHT_CUDA_CALLGRAPH"
	.align	4
	.sectionentsize	8
	.align		4
        /*0000*/ 	.word	0x00000000
	.align		4
        /*0004*/ 	.word	0xffffffff
	.align		4
        /*0008*/ 	.word	0x00000000
	.align		4
        /*000c*/ 	.word	0xfffffffe
	.align		4
        /*0010*/ 	.word	0x00000000
	.align		4
        /*0014*/ 	.word	0xfffffffd
	.align		4
        /*0018*/ 	.word	0x00000000
	.align		4
        /*001c*/ 	.word	0xfffffffc


//--------------------- .text.copyReductionKernel --------------------------
	.section	.text.copyReductionKernel,"ax",@progbits
	.align	128
        .global         copyReductionKernel
        .type           copyReductionKernel,@function
        .size           copyReductionKernel,(.L_x_9 - copyReductionKernel)
        .other          copyReductionKernel,@"STO_CUDA_ENTRY STV_DEFAULT"
copyReductionKernel:
.text.copyReductionKernel:
[----:B------:R-:W-:Y:S01]  /*0000*/  LDC R1, c[0x0][0x37c] ;  /* 0x0000df00ff017b82 */ /* 0x000fe20000000800 */
[----:B------:R-:W0:Y:S07]  /*0010*/  S2R R0, SR_TID.X ;  /* 0x0000000000007919 */ /* 0x000e2e0000002100 */
[----:B------:R-:W1:Y:S01]  /*0020*/  S2UR UR10, SR_CTAID.X ;  /* 0x00000000000a79c3 */ /* 0x000e620000002500 */
[----:B------:R-:W1:Y:S01]  /*0030*/  LDCU UR7, c[0x0][0x360] ;  /* 0x00006c00ff0777ac */ /* 0x000e620008000800 */
[----:B------:R-:W2:Y:S01]  /*0040*/  LDCU UR5, c[0x0][0x394] ;  /* 0x00007280ff0577ac */ /* 0x000ea20008000800 */
[----:B-1----:R-:W-:-:S06]  /*0050*/  UIMAD UR4, UR7, UR10, URZ ;  /* 0x0000000a070472a4 */ /* 0x002fcc000f8e02ff */
[----:B0-----:R-:W-:-:S05]  /*0060*/  VIADD R2, R0, UR4 ;  /* 0x0000000400027c36 */ /* 0x001fca0008000000 */
[----:B--2---:R-:W-:-:S13]  /*0070*/  ISETP.GE.AND P0, PT, R2, UR5, PT ;  /* 0x0000000502007c0c */ /* 0x004fda000bf06270 */
[----:B------:R-:W-:Y:S05]  /*0080*/  @P0 EXIT ;  /* 0x000000000000094d */ /* 0x000fea0003800000 */
[----:B------:R-:W0:Y:S01]  /*0090*/  LDC.64 R4, c[0x0][0x380] ;  /* 0x0000e000ff047b82 */ /* 0x000e220000000a00 */
[----:B------:R-:W1:Y:S01]  /*00a0*/  LDCU UR6, c[0x0][0x398] ;  /* 0x00007300ff0677ac */ /* 0x000e620008000800 */
[----:B------:R-:W2:Y:S01]  /*00b0*/  LDCU.64 UR8, c[0x0][0x358] ;  /* 0x00006b00ff0877ac */ /* 0x000ea20008000a00 */
[----:B------:R-:W3:Y:S01]  /*00c0*/  LDCU UR11, c[0x0][0x390] ;  /* 0x00007200ff0b77ac */ /* 0x000ee20008000800 */
[----:B-1----:R-:W-:-:S04]  /*00d0*/  VIADD R3, R2, UR6 ;  /* 0x0000000602037c36 */ /* 0x002fc80008000000 */
[----:B0-----:R-:W-:-:S06]  /*00e0*/  IMAD.WIDE R4, R3, 0x10, R4 ;  /* 0x0000001003047825 */ /* 0x001fcc00078e0204 */
[----:B--2---:R-:W2:Y:S01]  /*00f0*/  LDG.E.128 R4, desc[UR8][R4.64] ;  /* 0x0000000804047981 */ /* 0x004ea2000c1e1d00 */
[----:B------:R-:W0:Y:S01]  /*0100*/  S2UR UR6, SR_CgaCtaId ;  /* 0x00000000000679c3 */ /* 0x000e220000008800 */
[----:B------:R-:W-:Y:S01]  /*0110*/  UIADD3 UR4, UPT, UPT, -UR4, UR5, URZ ;  /* 0x0000000504047290 */ /* 0x000fe2000fffe1ff */
[----:B---3--:R-:W-:Y:S01]  /*0120*/  IMAD R3, R0, UR11, RZ ;  /* 0x0000000b00037c24 */ /* 0x008fe2000f8e02ff */
[----:B------:R-:W-:Y:S01]  /*0130*/  BSSY.RECONVERGENT B0, `(.L_x_0) ;  /* 0x0000017000007945 */ /* 0x000fe20003800200 */
[----:B------:R-:W-:Y:S02]  /*0140*/  UMOV UR5, 0x400 ;  /* 0x0000040000057882 */ /* 0x000fe40000000000 */
[----:B0-----:R-:W-:-:S06]  /*0150*/  ULEA UR5, UR6, UR5, 0x18 ;  /* 0x0000000506057291 */ /* 0x001fcc000f8ec0ff */
[----:B------:R-:W-:Y:S02]  /*0160*/  LEA R3, R3, UR5, 0x2 ;  /* 0x0000000503037c11 */ /* 0x000fe4000f8e10ff */
[----:B--2---:R-:W-:-:S04]  /*0170*/  FSETP.NEU.AND P0, PT, R4, RZ, PT ;  /* 0x000000ff0400720b */ /* 0x004fc80003f0d000 */
[----:B------:R-:W-:-:S13]  /*0180*/  FSETP.LTU.OR P0, PT, R6, RZ, !P0 ;  /* 0x000000ff0600720b */ /* 0x000fda0004709400 */
[----:B------:R-:W-:Y:S05]  /*0190*/  @P0 BRA `(.L_x_1) ;  /* 0x0000000000380947 */ /* 0x000fea0003800000 */
[----:B------:R-:W-:Y:S01]  /*01a0*/  IMAD.MOV.U32 R2, RZ, RZ, 0x3f800000 ;  /* 0x3f800000ff027424 */ /* 0x000fe200078e00ff */
[----:B------:R0:W-:Y:S01]  /*01b0*/  STS [R3], R4 ;  /* 0x0000000403007388 */ /* 0x0001e20000000800 */
[----:B------:R-:W-:-:S03]  /*01c0*/  FSETP.GTU.AND P0, PT, R7, RZ, PT ;  /* 0x000000ff0700720b */ /* 0x000fc60003f0c000 */
[----:B------:R0:W-:Y:S01]  /*01d0*/  STS [R3+0xc], R2 ;  /* 0x00000c0203007388 */ /* 0x0001e20000000800 */
[----:B------:R-:W-:-:S03]  /*01e0*/  FSETP.GEU.OR P0, PT, R6, 3, P0 ;  /* 0x404000000600780b */ /* 0x000fc6000070e400 */
[----:B------:R0:W-:Y:S04]  /*01f0*/  STS [R3+0x10], R2 ;  /* 0x0000100203007388 */ /* 0x0001e80000000800 */
[----:B------:R0:W-:Y:S04]  /*0200*/  STS [R3+0x4], R5 ;  /* 0x0000040503007388 */ /* 0x0001e80000000800 */
[----:B------:R0:W-:Y:S02]  /*0210*/  STS [R3+0x8], R6 ;  /* 0x0000080603007388 */ /* 0x0001e40000000800 */
[----:B------:R-:W-:Y:S05]  /*0220*/  @P0 BRA `(.L_x_2) ;  /* 0x00000000001c0947 */ /* 0x000fea0003800000 */
[----:B------:R-:W-:Y:S01]  /*0230*/  FSETP.GEU.AND P0, PT, |R4|, |R5|, PT ;  /* 0x400000050400720b */ /* 0x000fe20003f0e200 */
[----:B0-----:R-:W-:-:S12]  /*0240*/  IMAD.MOV.U32 R2, RZ, RZ, -0x40800000 ;  /* 0xbf800000ff027424 */ /* 0x001fd800078e00ff */
[----:B------:R1:W-:Y:S04]  /*0250*/  @!P0 STS [R3+0xc], R2 ;  /* 0x00000c0203008388 */ /* 0x0003e80000000800 */
[----:B------:R1:W-:Y:S01]  /*0260*/  @P0 STS [R3+0x10], R2 ;  /* 0x0000100203000388 */ /* 0x0003e20000000800 */
[----:B------:R-:W-:Y:S05]  /*0270*/  BRA `(.L_x_2) ;  /* 0x0000000000087947 */ /* 0x000fea0003800000 */
.L_x_1:
[----:B------:R-:W-:-:S05]  /*0280*/  IMAD.MOV.U32 R2, RZ, RZ, -0x40800000 ;  /* 0xbf800000ff027424 */ /* 0x000fca00078e00ff */
[----:B------:R2:W-:Y:S02]  /*0290*/  STS [R3+0x8], R2 ;  /* 0x0000080203007388 */ /* 0x0005e40000000800 */
.L_x_2:
[----:B------:R-:W-:Y:S05]  /*02a0*/  BSYNC.RECONVERGENT B0 ;  /* 0x0000000000007941 */ /* 0x000fea0003800200 */
.L_x_0:
[----:B0-----:R-:W0:Y:S01]  /*02b0*/  I2F.F64.U32 R4, UR7 ;  /* 0x0000000700047d12 */ /* 0x001e220008201800 */
[----:B------:R-:W-:Y:S06]  /*02c0*/  BAR.SYNC.DEFER_BLOCKING 0x0 ;  /* 0x0000000000007b1d */ /* 0x000fec0000010000 */
[----:B0-----:R-:W-:-:S10]  /*02d0*/  DMUL R4, R4, 0.5 ;  /* 0x3fe0000004047828 */ /* 0x001fd40000000000 */
[----:B------:R-:W0:Y:S02]  /*02e0*/  F2I.U32.F64.TRUNC R4, R4 ;  /* 0x0000000400047311 */ /* 0x000e24000030d000 */
[----:B0-----:R-:W-:-:S13]  /*02f0*/  ISETP.NE.AND P0, PT, R4, RZ, PT ;  /* 0x000000ff0400720c */ /* 0x001fda0003f05270 */
[----:B------:R-:W-:Y:S05]  /*0300*/  @!P0 BRA `(.L_x_3) ;  /* 0x0000000000c48947 */ /* 0x000fea0003800000 */
[----:B------:R-:W0:Y:S02]  /*0310*/  LDCU UR5, c[0x0][0x390] ;  /* 0x00007200ff0577ac */ /* 0x000e240008000800 */
.L_x_7:
[----:B-12---:R-:W-:Y:S01]  /*0320*/  IMAD.IADD R2, R0, 0x1, R4 ;  /* 0x0000000100027824 */ /* 0x006fe200078e0204 */
[----:B------:R-:W-:Y:S04]  /*0330*/  BSSY.RECONVERGENT B0, `(.L_x_4) ;  /* 0x000002a000007945 */ /* 0x000fe80003800200 */
[----:B------:R-:W-:-:S04]  /*0340*/  ISETP.GE.U32.AND P0, PT, R2, UR4, PT ;  /* 0x0000000402007c0c */ /* 0x000fc8000bf06070 */
[----:B------:R-:W-:-:S13]  /*0350*/  ISETP.GE.U32.OR P0, PT, R0, R4, P0 ;  /* 0x000000040000720c */ /* 0x000fda0000706470 */
[----:B------:R-:W-:Y:S05]  /*0360*/  @P0 BRA `(.L_x_5) ;  /* 0x0000000000980947 */ /* 0x000fea0003800000 */
[----:B0-----:R-:W-:-:S04]  /*0370*/  IMAD R2, R4, UR5, RZ ;  /* 0x0000000504027c24 */ /* 0x001fc8000f8e02ff */
[----:B------:R-:W-:-:S05]  /*0380*/  IMAD R7, R2, 0x4, R3 ;  /* 0x0000000402077824 */ /* 0x000fca00078e0203 */
[----:B------:R-:W0:Y:S02]  /*0390*/  LDS R2, [R7+0x8] ;  /* 0x0000080007027984 */ /* 0x000e240000000800 */
[----:B0-----:R-:W-:-:S13]  /*03a0*/  FSETP.GE.AND P0, PT, R2, RZ, PT ;  /* 0x000000ff0200720b */ /* 0x001fda0003f06000 */
[----:B------:R-:W-:Y:S05]  /*03b0*/  @!P0 BRA `(.L_x_5) ;  /* 0x0000000000848947 */ /* 0x000fea0003800000 */
[----:B------:R-:W0:Y:S02]  /*03c0*/  LDS R2, [R3+0x8] ;  /* 0x0000080003027984 */ /* 0x000e240000000800 */
[----:B0-----:R-:W-:-:S13]  /*03d0*/  FSETP.GE.AND P0, PT, R2, RZ, PT ;  /* 0x000000ff0200720b */ /* 0x001fda0003f06000 */
[----:B------:R-:W-:Y:S05]  /*03e0*/  @!P0 BRA `(.L_x_6) ;  /* 0x0000000000508947 */ /* 0x000fea0003800000 */
[----:B------:R-:W-:Y:S04]  /*03f0*/  LDS R5, [R3] ;  /* 0x0000000003057984 */ /* 0x000fe80000000800 */
[----:B------:R-:W0:Y:S02]  /*0400*/  LDS R6, [R7] ;  /* 0x0000000007067984 */ /* 0x000e240000000800 */
[----:B0-----:R-:W-:Y:S02]  /*0410*/  FMNMX R6, R5, R6, PT ;  /* 0x0000000605067209 */ /* 0x001fe40003800000 */
[----:B------:R-:W-:Y:S04]  /*0420*/  LDS R5, [R3+0x4] ;  /* 0x0000040003057984 */ /* 0x000fe80000000800 */
[----:B------:R-:W-:Y:S04]  /*0430*/  STS [R3], R6 ;  /* 0x0000000603007388 */ /* 0x000fe80000000800 */
[----:B------:R-:W0:Y:S02]  /*0440*/  LDS R8, [R7+0x4] ;  /* 0x0000040007087984 */ /* 0x000e240000000800 */
[----:B0-----:R-:W-:-:S05]  /*0450*/  FMNMX R8, R5, R8, !PT ;  /* 0x0000000805087209 */ /* 0x001fca0007800000 */
[----:B------:R-:W-:Y:S04]  /*0460*/  STS [R3+0x4], R8 ;  /* 0x0000040803007388 */ /* 0x000fe80000000800 */
[----:B------:R-:W0:Y:S02]  /*0470*/  LDS R5, [R7+0x8] ;  /* 0x0000080007057984 */ /* 0x000e240000000800 */
[----:B0-----:R-:W-:Y:S02]  /*0480*/  FMNMX R2, R2, R5, PT ;  /* 0x0000000502027209 */ /* 0x001fe40003800000 */
[----:B------:R-:W-:Y:S04]  /*0490*/  LDS R5, [R3+0xc] ;  /* 0x00000c0003057984 */ /* 0x000fe80000000800 */
[----:B------:R-:W-:Y:S04]  /*04a0*/  STS [R3+0x8], R2 ;  /* 0x0000080203007388 */ /* 0x000fe80000000800 */
[----:B------:R-:W0:Y:S02]  /*04b0*/  LDS R10, [R7+0xc] ;  /* 0x00000c00070a7984 */ /* 0x000e240000000800 */
[----:B0-----:R-:W-:-:S02]  /*04c0*/  FMNMX R10, R5, R10, PT ;  /* 0x0000000a050a7209 */ /* 0x001fc40003800000 */
[----:B------:R-:W-:Y:S04]  /*04d0*/  LDS R5, [R3+0x10] ;  /* 0x0000100003057984 */ /* 0x000fe80000000800 */
[----:B------:R-:W-:Y:S04]  /*04e0*/  STS [R3+0xc], R10 ;  /* 0x00000c0a03007388 */ /* 0x000fe80000000800 */
[----:B------:R-:W0:Y:S02]  /*04f0*/  LDS R6, [R7+0x10] ;  /* 0x0000100007067984 */ /* 0x000e240000000800 */
[----:B0-----:R-:W-:-:S05]  /*0500*/  FMNMX R6, R5, R6, PT ;  /* 0x0000000605067209 */ /* 0x001fca0003800000 */
[----:B------:R1:W-:Y:S01]  /*0510*/  STS [R3+0x10], R6 ;  /* 0x0000100603007388 */ /* 0x0003e20000000800 */
[----:B------:R-:W-:Y:S05]  /*0520*/  BRA `(.L_x_5) ;  /* 0x0000000000287947 */ /* 0x000fea0003800000 */
.L_x_6:
[----:B------:R-:W0:Y:S04]  /*0530*/  LDS R2, [R7] ;  /* 0x0000000007027984 */ /* 0x000e280000000800 */
[----:B0-----:R-:W-:Y:S04]  /*0540*/  STS [R3], R2 ;  /* 0x0000000203007388 */ /* 0x001fe80000000800 */
[----:B------:R-:W0:Y:S04]  /*0550*/  LDS R6, [R7+0x4] ;  /* 0x0000040007067984 */ /* 0x000e280000000800 */
[----:B0-----:R-:W-:Y:S04]  /*0560*/  STS [R3+0x4], R6 ;  /* 0x0000040603007388 */ /* 0x001fe80000000800 */
[----:B------:R-:W0:Y:S04]  /*0570*/  LDS R8, [R7+0x8] ;  /* 0x0000080007087984 */ /* 0x000e280000000800 */
[----:B0-----:R-:W-:Y:S04]  /*0580*/  STS [R3+0x8], R8 ;  /* 0x0000080803007388 */ /* 0x001fe80000000800 */
[----:B------:R-:W0:Y:S04]  /*0590*/  LDS R10, [R7+0xc] ;  /* 0x00000c00070a7984 */ /* 0x000e280000000800 */
[----:B0-----:R-:W-:Y:S04]  /*05a0*/  STS [R3+0xc], R10 ;  /* 0x00000c0a03007388 */ /* 0x001fe80000000800 */
[----:B------:R-:W0:Y:S04]  /*05b0*/  LDS R12, [R7+0x10] ;  /* 0x00001000070c7984 */ /* 0x000e280000000800 */
[----:B0-----:R2:W-:Y:S02]  /*05c0*/  STS [R3+0x10], R12 ;  /* 0x0000100c03007388 */ /* 0x0015e40000000800 */
.L_x_5:
[----:B0-----:R-:W-:Y:S05]  /*05d0*/  BSYNC.RECONVERGENT B0 ;  /* 0x0000000000007941 */ /* 0x001fea0003800200 */
.L_x_4:
[----:B------:R-:W-:Y:S01]  /*05e0*/  BAR.SYNC.DEFER_BLOCKING 0x0 ;  /* 0x0000000000007b1d */ /* 0x000fe20000010000 */
[----:B------:R-:W-:Y:S02]  /*05f0*/  ISETP.GT.U32.AND P0, PT, R4, 0x1, PT ;  /* 0x000000010400780c */ /* 0x000fe40003f04070 */
[----:B------:R-:W-:-:S11]  /*0600*/  SHF.R.U32.HI R4, RZ, 0x1, R4 ;  /* 0x00000001ff047819 */ /* 0x000fd60000011604 */
[----:B------:R-:W-:Y:S05]  /*0610*/  @P0 BRA `(.L_x_7) ;  /* 0xfffffffc00400947 */ /* 0x000fea000383ffff */
.L_x_3:
[----:B------:R-:W-:-:S13]  /*0620*/  ISETP.NE.AND P0, PT, R0, RZ, PT ;  /* 0x000000ff0000720c */ /* 0x000fda0003f05270 */
[----:B------:R-:W-:Y:S05]  /*0630*/  @P0 EXIT ;  /* 0x000000000000094d */ /* 0x000fea0003800000 */
[----:B------:R-:W0:Y:S01]  /*0640*/  S2UR UR5, SR_CgaCtaId ;  /* 0x00000000000579c3 */ /* 0x000e220000008800 */
[----:B------:R-:W-:-:S07]  /*0650*/  UMOV UR4, 0x400 ;  /* 0x0000040000047882 */ /* 0x000fce0000000000 */
[----:B------:R-:W3:Y:S08]  /*0660*/  LDC R5, c[0x0][0x390] ;  /* 0x0000e400ff057b82 */ /* 0x000ef00000000800 */
[----:B-12---:R-:W1:Y:S01]  /*0670*/  LDC.64 R2, c[0x0][0x388] ;  /* 0x0000e200ff027b82 */ /* 0x006e620000000a00 */
[----:B0-----:R-:W-:Y:S01]  /*0680*/  ULEA UR4, UR5, UR4, 0x18 ;  /* 0x0000000405047291 */ /* 0x001fe2000f8ec0ff */
[----:B---3--:R-:W-:-:S08]  /*0690*/  IMAD R5, R5, UR10, RZ ;  /* 0x0000000a05057c24 */ /* 0x008fd0000f8e02ff */
[----:B------:R-:W0:Y:S04]  /*06a0*/  LDS.128 R8, [UR4] ;  /* 0x00000004ff087984 */ /* 0x000e280008000c00 */
[----:B------:R-:W2:Y:S01]  /*06b0*/  LDS R7, [UR4+0x10] ;  /* 0x00001004ff077984 */ /* 0x000ea20008000800 */
[----:B-1----:R-:W-:-:S05]  /*06c0*/  IMAD.WIDE R2, R5, 0x4, R2 ;  /* 0x0000000405027825 */ /* 0x002fca00078e0202 */
[----:B0-----:R-:W-:Y:S04]  /*06d0*/  STG.E desc[UR8][R2.64], R8 ;  /* 0x0000000802007986 */ /* 0x001fe8000c101908 */
[----:B------:R-:W-:Y:S04]  /*06e0*/  STG.E desc[UR8][R2.64+0x4], R9 ;  /* 0x0000040902007986 */ /* 0x000fe8000c101908 */
[----:B------:R-:W-:Y:S04]  /*06f0*/  STG.E desc[UR8][R2.64+0x8], R10 ;  /* 0x0000080a02007986 */ /* 0x000fe8000c101908 */
[----:B------:R-:W-:Y:S04]  /*0700*/  STG.E desc[UR8][R2.64+0xc], R11 ;  /* 0x00000c0b02007986 */ /* 0x000fe8000c101908 */
[----:B--2---:R-:W-:Y:S01]  /*0710*/  STG.E desc[UR8][R2.64+0x10], R7 ;  /* 0x0000100702007986 */ /* 0x004fe2000c101908 */
[----:B------:R-:W-:Y:S05]  /*0720*/  EXIT ;  /* 0x000000000000794d */ /* 0x000fea0003800000 */
.L_x_8:
[----:B------:R-:W-:-:S00]  /*0730*/  BRA `(.L_x_8) ;  /* 0xfffffffc00fc7947 */ /* 0x000fc0000383ffff */
[----:B------:R-:W-:-:S00]  /*0740*/  NOP ;  /* 0x0000000000007918 */ /* 0x000fc00000000000 */
        /* <DEDUP_REMOVED lines=11> */
.L_x_9:


//--------------------- .nv.shared.copyReductionKernel --------------------------
	.section	.nv.shared.copyReductionKernel,"aw",@nobits
	.sectionflags	@""
	.align	16
	.zero		1024


//--------------------- .nv.shared.reserved.0     --------------------------
	.section	.nv.shared.reserved.0,"aw",@nobits
	.weak		__nv_reservedSMEM_offset_0_alias
	.size		__nv_reservedSMEM_offset_0_alias, 0, 64
	.other		__nv_reservedSMEM_offset_0_alias,@"STO_CUDA_RESERVED_SHARED STV_DEFAULT"
__nv_reservedSMEM_offset_0_alias:
	.zero		0
	.zero		64


//--------------------- .nv.constant0.copyReductionKernel --------------------------
	.section	.nv.constant0.copyReductionKernel,"a",@progbits
	.sectionflags	@""
	.align	4
.nv.constant0.copyReductionKernel:
	.zero		924


//--------------------- SYMBOLS --------------------------

	.type		.nv.reservedSmem.offset0,@object
	.size		.nv.reservedSmem.offset0,0x4
	.type		.nv.reservedSmem.cap,@object
	.size		.nv.reservedSmem.cap,0x4
